//
// Generated by NVIDIA NVVM Compiler
//
// Compiler Build ID: CL-36424714
// Cuda compilation tools, release 13.0, V13.0.88
// Based on NVVM 20.0.0
//

.version 9.0
.target sm_100
.address_size 64

	// .globl	default_function_kernel

.visible .entry default_function_kernel(
	.param .u64 .ptr .align 1 default_function_kernel_param_0,
	.param .u64 .ptr .align 1 default_function_kernel_param_1
)
.maxntid 16
{
	.reg .pred 	%p<11>;
	.reg .b32 	%r<14>;
	.reg .b32 	%f<60>;
	.reg .b64 	%rd<9>;

	ld.param.u64 	%rd1, [default_function_kernel_param_0];
	ld.param.u64 	%rd2, [default_function_kernel_param_1];
	mov.u32 	%r1, %ctaid.x;
	shl.b32 	%r5, %r1, 1;
	mov.u32 	%r2, %tid.x;
	shr.u32 	%r6, %r2, 3;
	or.b32  	%r7, %r5, %r6;
	setp.gt.u32 	%p1, %r7, 8;
	@%p1 bra 	$L__BB0_4;
	cvta.to.global.u64 	%rd3, %rd2;
	shl.b32 	%r8, %r1, 4;
	or.b32  	%r3, %r8, %r2;
	mul.wide.u32 	%rd4, %r3, 4;
	add.s64 	%rd5, %rd3, %rd4;
	ld.global.nc.f32 	%f7, [%rd5];
	abs.f32 	%f8, %f7;
	fma.rn.f32 	%f9, %f8, 0fBF000000, 0f3F000000;
	rsqrt.approx.ftz.f32 	%f10, %f9;
	mul.f32 	%f11, %f10, %f9;
	mul.f32 	%f12, %f10, 0fBF000000;
	fma.rn.f32 	%f13, %f11, %f12, 0f3F000000;
	fma.rn.f32 	%f14, %f11, %f13, %f11;
	setp.eq.f32 	%p2, %f8, 0f3F800000;
	selp.f32 	%f15, 0f00000000, %f14, %p2;
	setp.gt.f32 	%p3, %f8, 0f3F0F5C29;
	selp.f32 	%f16, %f15, %f8, %p3;
	mul.f32 	%f17, %f16, %f16;
	fma.rn.f32 	%f18, %f17, 0f3D4DD2F7, 0f3C99CA97;
	fma.rn.f32 	%f19, %f18, %f17, 0f3D3F90E8;
	fma.rn.f32 	%f20, %f19, %f17, 0f3D993CCF;
	fma.rn.f32 	%f21, %f20, %f17, 0f3E2AAC04;
	mul.f32 	%f22, %f17, %f21;
	fma.rn.f32 	%f23, %f22, %f16, %f16;
	mul.f32 	%f24, %f23, 0fC0000000;
	fma.rn.f32 	%f25, 0f3F6EE581, 0f3FD774EB, %f24;
	selp.f32 	%f26, %f25, %f23, %p3;
	setp.num.f32 	%p4, %f26, %f26;
	copysign.f32 	%f27, %f7, %f26;
	selp.f32 	%f28, %f27, %f26, %p4;
	sub.f32 	%f1, %f7, %f28;
	abs.f32 	%f2, %f1;
	fma.rn.f32 	%f29, %f1, %f1, 0f3F800000;
	rsqrt.approx.ftz.f32 	%f30, %f29;
	fma.rn.f32 	%f31, %f29, %f30, 0f3F800000;
	rcp.approx.ftz.f32 	%f32, %f31;
	mul.f32 	%f33, %f2, %f32;
	fma.rn.f32 	%f34, %f2, %f33, %f2;
	setp.gt.f32 	%p5, %f2, 0f4B000000;
	selp.f32 	%f3, %f2, %f34, %p5;
	mov.f32 	%f35, 0f3F800000;
	add.rz.f32 	%f36, %f3, %f35;
	mov.b32 	%r9, %f36;
	add.s32 	%r10, %r9, -1061158912;
	and.b32  	%r11, %r10, -8388608;
	mov.b32 	%r4, %f3;
	sub.s32 	%r12, %r4, %r11;
	mov.b32 	%f37, %r12;
	sub.s32 	%r13, 1082130432, %r11;
	mov.b32 	%f38, %r13;
	fma.rn.f32 	%f39, %f38, 0f3E800000, 0fBF800000;
	add.f32 	%f40, %f39, %f37;
	cvt.rn.f32.s32 	%f41, %r11;
	mul.f32 	%f42, %f41, 0f34000000;
	fma.rn.f32 	%f43, %f40, 0fBD39BF78, 0f3DD80012;
	fma.rn.f32 	%f44, %f43, %f40, 0fBE0778E0;
	fma.rn.f32 	%f45, %f44, %f40, 0f3E146475;
	fma.rn.f32 	%f46, %f45, %f40, 0fBE2A68DD;
	fma.rn.f32 	%f47, %f46, %f40, 0f3E4CAF9E;
	fma.rn.f32 	%f48, %f47, %f40, 0fBE800042;
	fma.rn.f32 	%f49, %f48, %f40, 0f3EAAAAE6;
	fma.rn.f32 	%f50, %f49, %f40, 0fBF000000;
	mul.f32 	%f51, %f40, %f50;
	fma.rn.f32 	%f52, %f51, %f40, %f40;
	fma.rn.f32 	%f59, %f42, 0f3F317218, %f52;
	setp.lt.u32 	%p6, %r4, 2139095040;
	@%p6 bra 	$L__BB0_3;
	setp.gt.s32 	%p7, %r4, -1082130432;
	fma.rn.f32 	%f53, %f3, 0f7F800000, 0f7F800000;
	selp.f32 	%f54, %f53, %f59, %p7;
	setp.eq.f32 	%p8, %f3, 0f00000000;
	selp.f32 	%f59, 0f80000000, %f54, %p8;
$L__BB0_3:
	setp.gt.f32 	%p9, %f2, 0f4B000000;
	add.f32 	%f55, %f59, 0f3F317218;
	selp.f32 	%f56, %f55, %f59, %p9;
	setp.num.f32 	%p10, %f2, %f2;
	copysign.f32 	%f57, %f1, %f56;
	selp.f32 	%f58, %f57, %f56, %p10;
	cvta.to.global.u64 	%rd6, %rd1;
	add.s64 	%rd8, %rd6, %rd4;
	st.global.f32 	[%rd8], %f58;
$L__BB0_4:
	ret;

}


// ===== COMPILED SASS (sm_100) =====

	.target	sm_100

	.elftype	@"ET_EXEC"


//--------------------- .note.nv.tkinfo           --------------------------
	.section	.note.nv.tkinfo,"",@"SHT_NOTE"
	.sectionflags	@"SHF_NOTE_NV_TKINFO"
	.tkinfo
        /*0018*/ 	.word	0x00000002
        /*0030*/ 	.string	""
        /*0030*/ 	.string	"ptxas"
        /*0030*/ 	.string	"Cuda compilation tools, release 13.0, V13.0.88"
        /*0030*/ 	.string	"Build cuda_13.0.r13.0/compiler.36424714_0"
        /*0030*/ 	.string	"-arch sm_100 -m 64 "



//--------------------- .note.nv.cuinfo           --------------------------
	.section	.note.nv.cuinfo,"",@"SHT_NOTE"
	.sectionflags	@"SHF_NOTE_NV_CUINFO"
        /*0018*/ 	.short	0x0002
        /*001a*/ 	.short	0x0064
        /*001c*/ 	.short	0x0082
	.zero		2


//--------------------- .nv.info                  --------------------------
	.section	.nv.info,"",@"SHT_CUDA_INFO"
	.align	4


	//----- nvinfo : EIATTR_REGCOUNT
	.align		4
        /*0000*/ 	.byte	0x04, 0x2f
        /*0002*/ 	.short	(.L_1 - .L_0)
	.align		4
.L_0:
        /*0004*/ 	.word	index@(default_function_kernel)
        /*0008*/ 	.word	0x0000000c


	//----- nvinfo : EIATTR_FRAME_SIZE
	.align		4
.L_1:
        /*000c*/ 	.byte	0x04, 0x11
        /*000e*/ 	.short	(.L_3 - .L_2)
	.align		4
.L_2:
        /*0010*/ 	.word	index@(default_function_kernel)
        /*0014*/ 	.word	0x00000000


	//----- nvinfo : EIATTR_MIN_STACK_SIZE
	.align		4
.L_3:
        /*0018*/ 	.byte	0x04, 0x12
        /*001a*/ 	.short	(.L_5 - .L_4)
	.align		4
.L_4:
        /*001c*/ 	.word	index@(default_function_kernel)
        /*0020*/ 	.word	0x00000000
.L_5:


//--------------------- .nv.compat                --------------------------
	.section	.nv.compat,"",@"SHT_CUDA_COMPAT_INFO"
	.align	4
        /*0000*/ 	.byte	0x02, 0x09, 0x00, 0x00, 0x02, 0x02, 0x01, 0x00, 0x02, 0x05, 0x05, 0x00, 0x03, 0x07, 0x01, 0x01
        /*0010*/ 	.byte	0x02, 0x03, 0x00, 0x00, 0x02, 0x06, 0x01, 0x00, 0x04, 0x0b, 0x08, 0x00, 0x01, 0x00, 0x00, 0x00
        /*0020*/ 	.byte	0x00, 0x00, 0x00, 0x00


//--------------------- .nv.info.default_function_kernel --------------------------
	.section	.nv.info.default_function_kernel,"",@"SHT_CUDA_INFO"
	.sectionflags	@""
	.align	4


	//----- nvinfo : EIATTR_CUDA_API_VERSION
	.align		4
        /*0000*/ 	.byte	0x04, 0x37
        /*0002*/ 	.short	(.L_7 - .L_6)
.L_6:
        /*0004*/ 	.word	0x00000082


	//----- nvinfo : EIATTR_KPARAM_INFO
	.align		4
.L_7:
        /*0008*/ 	.byte	0x04, 0x17
        /*000a*/ 	.short	(.L_9 - .L_8)
.L_8:
        /*000c*/ 	.word	0x00000000
        /*0010*/ 	.short	0x0001
        /*0012*/ 	.short	0x0008
        /*0014*/ 	.byte	0x00, 0xf5, 0x21, 0x00


	//----- nvinfo : EIATTR_KPARAM_INFO
	.align		4
.L_9:
        /*0018*/ 	.byte	0x04, 0x17
        /*001a*/ 	.short	(.L_11 - .L_10)
.L_10:
        /*001c*/ 	.word	0x00000000
        /*0020*/ 	.short	0x0000
        /*0022*/ 	.short	0x0000
        /*0024*/ 	.byte	0x00, 0xf5, 0x21, 0x00


	//----- nvinfo : EIATTR_SPARSE_MMA_MASK
	.align		4
.L_11:
        /*0028*/ 	.byte	0x03, 0x50
        /*002a*/ 	.short	0x0000


	//----- nvinfo : EIATTR_MAXREG_COUNT
	.align		4
        /*002c*/ 	.byte	0x03, 0x1b
        /*002e*/ 	.short	0x00ff


	//----- nvinfo : EIATTR_MERCURY_ISA_VERSION
	.align		4
        /*0030*/ 	.byte	0x03, 0x5f
        /*0032*/ 	.short	0x0101


	//----- nvinfo : EIATTR_VRC_CTA_INIT_COUNT
	.align		4
        /*0034*/ 	.byte	0x02, 0x4a
	.zero		1
	.zero		1


	//----- nvinfo : EIATTR_EXIT_INSTR_OFFSETS
	.align		4
        /*0038*/ 	.byte	0x04, 0x1c
        /*003a*/ 	.short	(.L_13 - .L_12)


	//   ....[0]....
.L_12:
        /*003c*/ 	.word	0x00000070


	//   ....[1]....
        /*0040*/ 	.word	0x00000530


	//----- nvinfo : EIATTR_MAX_THREADS
	.align		4
.L_13:
        /*0044*/ 	.byte	0x04, 0x05
        /*0046*/ 	.short	(.L_15 - .L_14)
.L_14:
        /*0048*/ 	.word	0x00000010
        /*004c*/ 	.word	0x00000001
        /*0050*/ 	.word	0x00000001


	//----- nvinfo : EIATTR_CBANK_PARAM_SIZE
	.align		4
.L_15:
        /*0054*/ 	.byte	0x03, 0x19
        /*0056*/ 	.short	0x0010


	//----- nvinfo : EIATTR_PARAM_CBANK
	.align		4
        /*0058*/ 	.byte	0x04, 0x0a
        /*005a*/ 	.short	(.L_17 - .L_16)
	.align		4
.L_16:
        /*005c*/ 	.word	index@(.nv.constant0.default_function_kernel)
        /*0060*/ 	.short	0x0380
        /*0062*/ 	.short	0x0010


	//----- nvinfo : EIATTR_SW_WAR
	.align		4
.L_17:
        /*0064*/ 	.byte	0x04, 0x36
        /*0066*/ 	.short	(.L_19 - .L_18)
.L_18:
        /*0068*/ 	.word	0x00000008
.L_19:


//--------------------- .nv.callgraph             --------------------------
	.section	.nv.callgraph,"",@"SHT_CUDA_CALLGRAPH"
	.align	4
	.sectionentsize	8
	.align		4
        /*0000*/ 	.word	0x00000000
	.align		4
        /*0004*/ 	.word	0xffffffff
	.align		4
        /*0008*/ 	.word	0x00000000
	.align		4
        /*000c*/ 	.word	0xfffffffe
	.align		4
        /*0010*/ 	.word	0x00000000
	.align		4
        /*0014*/ 	.word	0xfffffffd
	.align		4
        /*0018*/ 	.word	0x00000000
	.align		4
        /*001c*/ 	.word	0xfffffffc


//--------------------- .text.default_function_kernel --------------------------
	.section	.text.default_function_kernel,"ax",@progbits
	.align	128
        .global         default_function_kernel
        .type           default_function_kernel,@function
        .size           default_function_kernel,(.L_x_1 - default_function_kernel)
        .other          default_function_kernel,@"STO_CUDA_ENTRY STV_DEFAULT"
default_function_kernel:
.text.default_function_kernel:
[----:B------:R-:W-:Y:S01]  /*0000*/  LDC R1, c[0x0][0x37c] ;  /* 0x0000df00ff017b82 */ /* 0x000fe20000000800 */
[----:B------:R-:W0:Y:S07]  /*0010*/  S2R R4, SR_TID.X ;  /* 0x0000000000047919 */ /* 0x000e2e0000002100 */
[----:B------:R-:W1:Y:S02]  /*0020*/  S2UR UR5, SR_CTAID.X ;  /* 0x00000000000579c3 */ /* 0x000e640000002500 */
[----:B-1----:R-:W-:Y:S01]  /*0030*/  USHF.L.U32 UR4, UR5, 0x1, URZ ;  /* 0x0000000105047899 */ /* 0x002fe200080006ff */
[----:B0-----:R-:W-:-:S05]  /*0040*/  SHF.R.U32.HI R0, RZ, 0x3, R4 ;  /* 0x00000003ff007819 */ /* 0x001fca0000011604 */
[----:B------:R-:W-:-:S04]  /*0050*/  LOP3.LUT R0, R0, UR4, RZ, 0xfc, !PT ;  /* 0x0000000400007c12 */ /* 0x000fc8000f8efcff */
[----:B------:R-:W-:-:S13]  /*0060*/  ISETP.GT.U32.AND P0, PT, R0, 0x8, PT ;  /* 0x000000080000780c */ /* 0x000fda0003f04070 */
[----:B------:R-:W-:Y:S05]  /*0070*/  @P0 EXIT ;  /* 0x000000000000094d */ /* 0x000fea0003800000 */
[----:B------:R-:W0:Y:S01]  /*0080*/  LDC.64 R2, c[0x0][0x388] ;  /* 0x0000e200ff027b82 */ /* 0x000e220000000a00 */
[----:B------:R-:W1:Y:S01]  /*0090*/  LDCU.64 UR6, c[0x0][0x358] ;  /* 0x00006b00ff0677ac */ /* 0x000e620008000a00 */
[----:B------:R-:W-:-:S06]  /*00a0*/  USHF.L.U32 UR4, UR5, 0x4, URZ ;  /* 0x0000000405047899 */ /* 0x000fcc00080006ff */
[----:B------:R-:W-:-:S05]  /*00b0*/  LOP3.LUT R0, R4, UR4, RZ, 0xfc, !PT ;  /* 0x0000000404007c12 */ /* 0x000fca000f8efcff */
[----:B0-----:R-:W-:-:S06]  /*00c0*/  IMAD.WIDE.U32 R2, R0, 0x4, R2 ;  /* 0x0000000400027825 */ /* 0x001fcc00078e0002 */
[----:B-1----:R-:W2:Y:S01]  /*00d0*/  LDG.E.CONSTANT R2, desc[UR6][R2.64] ;  /* 0x0000000602027981 */ /* 0x002ea2000c1e9900 */
[----:B------:R-:W-:Y:S01]  /*00e0*/  HFMA2 R5, -RZ, RZ, 1.75, 0 ;  /* 0x3f000000ff057431 */ /* 0x000fe200000001ff */
[----:B------:R-:W-:-:S04]  /*00f0*/  MOV R9, 0x3e800000 ;  /* 0x3e80000000097802 */ /* 0x000fc80000000f00 */
[C---:B--2---:R-:W-:Y:S01]  /*0100*/  FFMA R4, |R2|.reuse, -R5, 0.5 ;  /* 0x3f00000002047423 */ /* 0x044fe20000000a05 */
[C---:B------:R-:W-:Y:S02]  /*0110*/  FSETP.NEU.AND P1, PT, |R2|.reuse, 1, PT ;  /* 0x3f8000000200780b */ /* 0x040fe40003f2d200 */
[----:B------:R-:W-:Y:S01]  /*0120*/  FSETP.GT.AND P0, PT, |R2|, 0.56000000238418579102, PT ;  /* 0x3f0f5c290200780b */ /* 0x000fe20003f04200 */
[----:B------:R-:W0:Y:S02]  /*0130*/  MUFU.RSQ R5, R4 ;  /* 0x0000000400057308 */ /* 0x000e240000001400 */
[----:B0-----:R-:W-:Y:S01]  /*0140*/  FMUL R6, R4, R5 ;  /* 0x0000000504067220 */ /* 0x001fe20000400000 */
[----:B------:R-:W-:-:S04]  /*0150*/  FMUL R5, R5, -0.5 ;  /* 0xbf00000005057820 */ /* 0x000fc80000400000 */
[----:B------:R-:W-:-:S04]  /*0160*/  FFMA R5, R6, R5, 0.5 ;  /* 0x3f00000006057423 */ /* 0x000fc80000000005 */
[----:B------:R-:W-:Y:S01]  /*0170*/  FFMA R5, R6, R5, R6 ;  /* 0x0000000506057223 */ /* 0x000fe20000000006 */
[----:B------:R-:W-:-:S04]  /*0180*/  MOV R6, 0x3d4dd2f7 ;  /* 0x3d4dd2f700067802 */ /* 0x000fc80000000f00 */
[----:B------:R-:W-:-:S04]  /*0190*/  FSEL R5, R5, RZ, P1 ;  /* 0x000000ff05057208 */ /* 0x000fc80000800000 */
[----:B------:R-:W-:-:S05]  /*01a0*/  FSEL R5, R5, |R2|, P0 ;  /* 0x4000000205057208 */ /* 0x000fca0000000000 */
[----:B------:R-:W-:-:S04]  /*01b0*/  FMUL R3, R5, R5 ;  /* 0x0000000505037220 */ /* 0x000fc80000400000 */
[----:B------:R-:W-:-:S04]  /*01c0*/  FFMA R4, R3, R6, 0.018773360177874565125 ;  /* 0x3c99ca9703047423 */ /* 0x000fc80000000006 */
[----:B------:R-:W-:-:S04]  /*01d0*/  FFMA R4, R3, R4, 0.046769052743911743164 ;  /* 0x3d3f90e803047423 */ /* 0x000fc80000000004 */
[----:B------:R-:W-:-:S04]  /*01e0*/  FFMA R4, R3, R4, 0.074823014438152313232 ;  /* 0x3d993ccf03047423 */ /* 0x000fc80000000004 */
[----:B------:R-:W-:-:S04]  /*01f0*/  FFMA R4, R3, R4, 0.16667181253433227539 ;  /* 0x3e2aac0403047423 */ /* 0x000fc80000000004 */
[----:B------:R-:W-:-:S04]  /*0200*/  FMUL R4, R3, R4 ;  /* 0x0000000403047220 */ /* 0x000fc80000400000 */
[----:B------:R-:W-:Y:S01]  /*0210*/  FFMA R5, R5, R4, R5 ;  /* 0x0000000405057223 */ /* 0x000fe20000000005 */
[----:B------:R-:W-:-:S03]  /*0220*/  HFMA2 R4, -RZ, RZ, 1.9599609375, 20144 ;  /* 0x3fd774ebff047431 */ /* 0x000fc600000001ff */
[----:B------:R-:W-:-:S04]  /*0230*/  FMUL R3, R5, -2 ;  /* 0xc000000005037820 */ /* 0x000fc80000400000 */
[----:B------:R-:W-:-:S05]  /*0240*/  @P0 FFMA R5, R4, 0.93318945169448852539, R3 ;  /* 0x3f6ee58104050823 */ /* 0x000fca0000000003 */
[C---:B------:R-:W-:Y:S02]  /*0250*/  FSETP.NAN.AND P0, PT, R5.reuse, R5, PT ;  /* 0x000000050500720b */ /* 0x040fe40003f08000 */
[----:B------:R-:W-:-:S04]  /*0260*/  LOP3.LUT R4, R5, 0x80000000, R2, 0xb8, !PT ;  /* 0x8000000005047812 */ /* 0x000fc800078eb802 */
[----:B------:R-:W-:-:S05]  /*0270*/  FSEL R5, R4, R5, !P0 ;  /* 0x0000000504057208 */ /* 0x000fca0004000000 */
[----:B------:R-:W-:-:S04]  /*0280*/  FADD R5, R2, -R5 ;  /* 0x8000000502057221 */ /* 0x000fc80000000000 */
[C---:B------:R-:W-:Y:S01]  /*0290*/  FFMA R2, R5.reuse, R5, 1 ;  /* 0x3f80000005027423 */ /* 0x040fe20000000005 */
[----:B------:R-:W-:-:S03]  /*02a0*/  FSETP.GT.AND P0, PT, |R5|, 8388608, PT ;  /* 0x4b0000000500780b */ /* 0x000fc60003f04200 */
[----:B------:R-:W0:Y:S02]  /*02b0*/  MUFU.RSQ R3, R2 ;  /* 0x0000000200037308 */ /* 0x000e240000001400 */
[----:B0-----:R-:W-:-:S06]  /*02c0*/  FFMA R3, R2, R3, 1 ;  /* 0x3f80000002037423 */ /* 0x001fcc0000000003 */
[----:B------:R-:W0:Y:S02]  /*02d0*/  MUFU.RCP R4, R3 ;  /* 0x0000000300047308 */ /* 0x000e240000001000 */
[----:B0-----:R-:W-:-:S04]  /*02e0*/  FMUL R4, |R5|, R4 ;  /* 0x0000000405047220 */ /* 0x001fc80000400200 */
[----:B------:R-:W-:-:S05]  /*02f0*/  FFMA R4, |R5|, R4, |R5| ;  /* 0x0000000405047223 */ /* 0x000fca0000000605 */
[----:B------:R-:W-:-:S04]  /*0300*/  FSEL R4, |R5|, R4, P0 ;  /* 0x0000000405047208 */ /* 0x000fc80000000200 */
[C---:B------:R-:W-:Y:S01]  /*0310*/  ISETP.GE.U32.AND P1, PT, R4.reuse, 0x7f800000, PT ;  /* 0x7f8000000400780c */ /* 0x040fe20003f26070 */
[----:B------:R-:W-:-:S03]  /*0320*/  FADD.RZ R6, R4, 1 ;  /* 0x3f80000004067421 */ /* 0x000fc6000000c000 */
[----:B------:R-:W-:Y:S02]  /*0330*/  ISETP.GT.AND P2, PT, R4, -0x40800000, P1 ;  /* 0xbf8000000400780c */ /* 0x000fe40000f44270 */
[----:B------:R-:W-:-:S04]  /*0340*/  IADD3 R6, PT, PT, R6, -0x3f400000, RZ ;  /* 0xc0c0000006067810 */ /* 0x000fc80007ffe0ff */
[----:B------:R-:W-:-:S04]  /*0350*/  LOP3.LUT R7, R6, 0xff800000, RZ, 0xc0, !PT ;  /* 0xff80000006077812 */ /* 0x000fc800078ec0ff */
[----:B------:R-:W-:Y:S02]  /*0360*/  IADD3 R6, PT, PT, -R7, 0x40800000, RZ ;  /* 0x4080000007067810 */ /* 0x000fe40007ffe1ff */
[-C--:B------:R-:W-:Y:S02]  /*0370*/  IADD3 R2, PT, PT, R4, -R7.reuse, RZ ;  /* 0x8000000704027210 */ /* 0x080fe40007ffe0ff */
[----:B------:R-:W-:Y:S01]  /*0380*/  I2FP.F32.S32 R7, R7 ;  /* 0x0000000700077245 */ /* 0x000fe20000201400 */
[----:B------:R-:W-:Y:S01]  /*0390*/  FFMA R3, R6, R9, -1 ;  /* 0xbf80000006037423 */ /* 0x000fe20000000009 */
[----:B------:R-:W-:-:S03]  /*03a0*/  HFMA2 R9, -RZ, RZ, 1.3056640625, -1.8671875 ;  /* 0x3d39bf78ff097431 */ /* 0x000fc600000001ff */
[----:B------:R-:W-:Y:S01]  /*03b0*/  FADD R2, R2, R3 ;  /* 0x0000000302027221 */ /* 0x000fe20000000000 */
[----:B------:R-:W-:-:S03]  /*03c0*/  FMUL R7, R7, 1.1920928955078125e-07 ;  /* 0x3400000007077820 */ /* 0x000fc60000400000 */
[----:B------:R-:W-:Y:S01]  /*03d0*/  FFMA R3, R2, -R9, 0.10546888411045074463 ;  /* 0x3dd8001202037423 */ /* 0x000fe20000000809 */
[----:B------:R-:W-:-:S03]  /*03e0*/  @P1 MOV R9, 0x7f800000 ;  /* 0x7f80000000091802 */ /* 0x000fc60000000f00 */
[----:B------:R-:W-:-:S04]  /*03f0*/  FFMA R3, R2, R3, -0.13229703903198242188 ;  /* 0xbe0778e002037423 */ /* 0x000fc80000000003 */
[----:B------:R-:W-:-:S04]  /*0400*/  FFMA R3, R2, R3, 0.14491446316242218018 ;  /* 0x3e14647502037423 */ /* 0x000fc80000000003 */
[----:B------:R-:W-:-:S04]  /*0410*/  FFMA R3, R2, R3, -0.16641564667224884033 ;  /* 0xbe2a68dd02037423 */ /* 0x000fc80000000003 */
[----:B------:R-:W-:-:S04]  /*0420*/  FFMA R3, R2, R3, 0.19988867640495300293 ;  /* 0x3e4caf9e02037423 */ /* 0x000fc80000000003 */
[----:B------:R-:W-:-:S04]  /*0430*/  FFMA R3, R2, R3, -0.25000196695327758789 ;  /* 0xbe80004202037423 */ /* 0x000fc80000000003 */
[----:B------:R-:W-:-:S04]  /*0440*/  FFMA R3, R2, R3, 0.33333510160446166992 ;  /* 0x3eaaaae602037423 */ /* 0x000fc80000000003 */
[----:B------:R-:W-:-:S04]  /*0450*/  FFMA R3, R2, R3, -0.5 ;  /* 0xbf00000002037423 */ /* 0x000fc80000000003 */
[----:B------:R-:W-:-:S04]  /*0460*/  FMUL R3, R2, R3 ;  /* 0x0000000302037220 */ /* 0x000fc80000400000 */
[----:B------:R-:W-:-:S04]  /*0470*/  FFMA R2, R2, R3, R2 ;  /* 0x0000000302027223 */ /* 0x000fc80000000002 */
[----:B------:R-:W-:Y:S01]  /*0480*/  FFMA R7, R7, 0.69314718246459960938, R2 ;  /* 0x3f31721807077823 */ /* 0x000fe20000000002 */
[C---:B------:R-:W-:Y:S01]  /*0490*/  @P2 FFMA R7, R4.reuse, R9, +INF ;  /* 0x7f80000004072423 */ /* 0x040fe20000000009 */
[----:B------:R-:W0:Y:S01]  /*04a0*/  LDC.64 R2, c[0x0][0x380] ;  /* 0x0000e000ff027b82 */ /* 0x000e220000000a00 */
[----:B------:R-:W-:-:S04]  /*04b0*/  @P1 FSETP.NEU.AND P2, PT, R4, RZ, PT ;  /* 0x000000ff0400120b */ /* 0x000fc80003f4d000 */
[----:B------:R-:W-:-:S05]  /*04c0*/  @P1 FSEL R7, R7, -RZ, P2 ;  /* 0x800000ff07071208 */ /* 0x000fca0001000000 */
[----:B------:R-:W-:Y:S01]  /*04d0*/  @P0 FADD R7, R7, 0.69314718246459960938 ;  /* 0x3f31721807070421 */ /* 0x000fe20000000000 */
[----:B------:R-:W-:-:S04]  /*04e0*/  FSETP.NAN.AND P0, PT, |R5|, |R5|, PT ;  /* 0x400000050500720b */ /* 0x000fc80003f08200 */
[----:B------:R-:W-:-:S04]  /*04f0*/  LOP3.LUT R5, R7, 0x80000000, R5, 0xb8, !PT ;  /* 0x8000000007057812 */ /* 0x000fc800078eb805 */
[----:B------:R-:W-:Y:S01]  /*0500*/  FSEL R5, R5, R7, !P0 ;  /* 0x0000000705057208 */ /* 0x000fe20004000000 */
[----:B0-----:R-:W-:-:S05]  /*0510*/  IMAD.WIDE.U32 R2, R0, 0x4, R2 ;  /* 0x0000000400027825 */ /* 0x001fca00078e0002 */
[----:B------:R-:W-:Y:S01]  /*0520*/  STG.E desc[UR6][R2.64], R5 ;  /* 0x0000000502007986 */ /* 0x000fe2000c101906 */
[----:B------:R-:W-:Y:S05]  /*0530*/  EXIT ;  /* 0x000000000000794d */ /* 0x000fea0003800000 */
.L_x_0:
[----:B------:R-:W-:-:S00]  /*0540*/  BRA `(.L_x_0) ;  /* 0xfffffffc00fc7947 */ /* 0x000fc0000383ffff */
[----:B------:R-:W-:-:S00]  /*0550*/  NOP ;  /* 0x0000000000007918 */ /* 0x000fc00000000000 */
        /* <DEDUP_REMOVED lines=10> */
.L_x_1:


//--------------------- .nv.shared.reserved.0     --------------------------
	.section	.nv.shared.reserved.0,"aw",@nobits
	.weak		__nv_reservedSMEM_offset_0_alias
	.size		__nv_reservedSMEM_offset_0_alias, 0, 64
	.other		__nv_reservedSMEM_offset_0_alias,@"STO_CUDA_RESERVED_SHARED STV_DEFAULT"
__nv_reservedSMEM_offset_0_alias:
	.zero		0
	.zero		64


//--------------------- .nv.constant0.default_function_kernel --------------------------
	.section	.nv.constant0.default_function_kernel,"a",@progbits
	.sectionflags	@""
	.align	4
.nv.constant0.default_function_kernel:
	.zero		912


//--------------------- SYMBOLS --------------------------

	.type		.nv.reservedSmem.offset0,@object
	.size		.nv.reservedSmem.offset0,0x4
